	.headerflags	@"EF_CUDA_TEXMODE_UNIFIED EF_CUDA_64BIT_ADDRESS EF_CUDA_ACCELERATORS EF_CUDA_SM90 EF_CUDA_VIRTUAL_SM(EF_CUDA_SM90)"
	.elftype	@"ET_EXEC"


//--------------------- .nv.info                  --------------------------
	.section	.nv.info,"",@"SHT_CUDA_INFO"
	.align	4


	//----- nvinfo : EIATTR_REGCOUNT
	.align		4
        /*0000*/ 	.byte	0x04, 0x2f
        /*0002*/ 	.short	(.L_3 - .L_2)
	.align		4
.L_2:
        /*0004*/ 	.word	index@(triton_poi_fused__native_batch_norm_legit_no_training_add_relu_threshold_backward_57)
        /*0008*/ 	.word	0x00000020


	//----- nvinfo : EIATTR_MIN_STACK_SIZE
	.align		4
.L_3:
        /*000c*/ 	.byte	0x04, 0x12
        /*000e*/ 	.short	(.L_5 - .L_4)
	.align		4
.L_4:
        /*0010*/ 	.word	index@(triton_poi_fused__native_batch_norm_legit_no_training_add_relu_threshold_backward_57)
        /*0014*/ 	.word	0x00000000


	//----- nvinfo : EIATTR_FRAME_SIZE
	.align		4
.L_5:
        /*0018*/ 	.byte	0x04, 0x11
        /*001a*/ 	.short	(.L_7 - .L_6)
	.align		4
.L_6:
        /*001c*/ 	.word	index@(triton_poi_fused__native_batch_norm_legit_no_training_add_relu_threshold_backward_57)
        /*0020*/ 	.word	0x00000000


	//----- nvinfo : EIATTR_MIN_STACK_SIZE
	.align		4
.L_7:
        /*0024*/ 	.byte	0x04, 0x12
        /*0026*/ 	.short	(.L_9 - .L_8)
	.align		4
.L_8:
        /*0028*/ 	.word	index@(triton_poi_fused__native_batch_norm_legit_no_training_add_relu_threshold_backward_57)
        /*002c*/ 	.word	0x00000000
.L_9:


//--------------------- .nv.info.triton_poi_fused__native_batch_norm_legit_no_training_add_relu_threshold_backward_57 --------------------------
	.section	.nv.info.triton_poi_fused__native_batch_norm_legit_no_training_add_relu_threshold_backward_57,"",@"SHT_CUDA_INFO"
	.sectionflags	@""
	.align	4


	//----- nvinfo : EIATTR_CUDA_API_VERSION
	.align		4
        /*0000*/ 	.byte	0x04, 0x37
        /*0002*/ 	.short	(.L_11 - .L_10)
.L_10:
        /*0004*/ 	.word	0x0000007c


	//----- nvinfo : EIATTR_KPARAM_INFO
	.align		4
.L_11:
        /*0008*/ 	.byte	0x04, 0x17
        /*000a*/ 	.short	(.L_13 - .L_12)
.L_12:
        /*000c*/ 	.word	0x00000000
        /*0010*/ 	.short	0x000c
        /*0012*/ 	.short	0x0060
        /*0014*/ 	.byte	0x00, 0xf0, 0x11, 0x00


	//----- nvinfo : EIATTR_KPARAM_INFO
	.align		4
.L_13:
        /*0018*/ 	.byte	0x04, 0x17
        /*001a*/ 	.short	(.L_15 - .L_14)
.L_14:
        /*001c*/ 	.word	0x00000000
        /*0020*/ 	.short	0x000b
        /*0022*/ 	.short	0x0058
        /*0024*/ 	.byte	0x00, 0xf4, 0x21, 0x00


	//----- nvinfo : EIATTR_KPARAM_INFO
	.align		4
.L_15:
        /*0028*/ 	.byte	0x04, 0x17
        /*002a*/ 	.short	(.L_17 - .L_16)
.L_16:
        /*002c*/ 	.word	0x00000000
        /*0030*/ 	.short	0x000a
        /*0032*/ 	.short	0x0050
        /*0034*/ 	.byte	0x00, 0xf4, 0x21, 0x00


	//----- nvinfo : EIATTR_KPARAM_INFO
	.align		4
.L_17:
        /*0038*/ 	.byte	0x04, 0x17
        /*003a*/ 	.short	(.L_19 - .L_18)
.L_18:
        /*003c*/ 	.word	0x00000000
        /*0040*/ 	.short	0x0009
        /*0042*/ 	.short	0x0048
        /*0044*/ 	.byte	0x00, 0xf4, 0x21, 0x00


	//----- nvinfo : EIATTR_KPARAM_INFO
	.align		4
.L_19:
        /*0048*/ 	.byte	0x04, 0x17
        /*004a*/ 	.short	(.L_21 - .L_20)
.L_20:
        /*004c*/ 	.word	0x00000000
        /*0050*/ 	.short	0x0008
        /*0052*/ 	.short	0x0040
        /*0054*/ 	.byte	0x00, 0xf4, 0x21, 0x00


	//----- nvinfo : EIATTR_KPARAM_INFO
	.align		4
.L_21:
        /*0058*/ 	.byte	0x04, 0x17
        /*005a*/ 	.short	(.L_23 - .L_22)
.L_22:
        /*005c*/ 	.word	0x00000000
        /*0060*/ 	.short	0x0007
        /*0062*/ 	.short	0x0038
        /*0064*/ 	.byte	0x00, 0xf4, 0x21, 0x00


	//----- nvinfo : EIATTR_KPARAM_INFO
	.align		4
.L_23:
        /*0068*/ 	.byte	0x04, 0x17
        /*006a*/ 	.short	(.L_25 - .L_24)
.L_24:
        /*006c*/ 	.word	0x00000000
        /*0070*/ 	.short	0x0006
        /*0072*/ 	.short	0x0030
        /*0074*/ 	.byte	0x00, 0xf4, 0x21, 0x00


	//----- nvinfo : EIATTR_KPARAM_INFO
	.align		4
.L_25:
        /*0078*/ 	.byte	0x04, 0x17
        /*007a*/ 	.short	(.L_27 - .L_26)
.L_26:
        /*007c*/ 	.word	0x00000000
        /*0080*/ 	.short	0x0005
        /*0082*/ 	.short	0x0028
        /*0084*/ 	.byte	0x00, 0xf4, 0x21, 0x00


	//----- nvinfo : EIATTR_KPARAM_INFO
	.align		4
.L_27:
        /*0088*/ 	.byte	0x04, 0x17
        /*008a*/ 	.short	(.L_29 - .L_28)
.L_28:
        /*008c*/ 	.word	0x00000000
        /*0090*/ 	.short	0x0004
        /*0092*/ 	.short	0x0020
        /*0094*/ 	.byte	0x00, 0xf4, 0x21, 0x00


	//----- nvinfo : EIATTR_KPARAM_INFO
	.align		4
.L_29:
        /*0098*/ 	.byte	0x04, 0x17
        /*009a*/ 	.short	(.L_31 - .L_30)
.L_30:
        /*009c*/ 	.word	0x00000000
        /*00a0*/ 	.short	0x0003
        /*00a2*/ 	.short	0x0018
        /*00a4*/ 	.byte	0x00, 0xf4, 0x21, 0x00


	//----- nvinfo : EIATTR_KPARAM_INFO
	.align		4
.L_31:
        /*00a8*/ 	.byte	0x04, 0x17
        /*00aa*/ 	.short	(.L_33 - .L_32)
.L_32:
        /*00ac*/ 	.word	0x00000000
        /*00b0*/ 	.short	0x0002
        /*00b2*/ 	.short	0x0010
        /*00b4*/ 	.byte	0x00, 0xf4, 0x21, 0x00


	//----- nvinfo : EIATTR_KPARAM_INFO
	.align		4
.L_33:
        /*00b8*/ 	.byte	0x04, 0x17
        /*00ba*/ 	.short	(.L_35 - .L_34)
.L_34:
        /*00bc*/ 	.word	0x00000000
        /*00c0*/ 	.short	0x0001
        /*00c2*/ 	.short	0x0008
        /*00c4*/ 	.byte	0x00, 0xf4, 0x21, 0x00


	//----- nvinfo : EIATTR_KPARAM_INFO
	.align		4
.L_35:
        /*00c8*/ 	.byte	0x04, 0x17
        /*00ca*/ 	.short	(.L_37 - .L_36)
.L_36:
        /*00cc*/ 	.word	0x00000000
        /*00d0*/ 	.short	0x0000
        /*00d2*/ 	.short	0x0000
        /*00d4*/ 	.byte	0x00, 0xf4, 0x21, 0x00


	//----- nvinfo : EIATTR_SPARSE_MMA_MASK
	.align		4
.L_37:
        /*00d8*/ 	.byte	0x03, 0x50
        /*00da*/ 	.short	0x0000


	//----- nvinfo : EIATTR_MAXREG_COUNT
	.align		4
        /*00dc*/ 	.byte	0x03, 0x1b
        /*00de*/ 	.short	0x00ff


	//----- nvinfo : EIATTR_EXIT_INSTR_OFFSETS
	.align		4
        /*00e0*/ 	.byte	0x04, 0x1c
        /*00e2*/ 	.short	(.L_39 - .L_38)


	//   ....[0]....
.L_38:
        /*00e4*/ 	.word	0x00000560


	//   ....[1]....
        /*00e8*/ 	.word	0x00000580


	//----- nvinfo : EIATTR_REQNTID
	.align		4
.L_39:
        /*00ec*/ 	.byte	0x04, 0x10
        /*00ee*/ 	.short	(.L_41 - .L_40)
.L_40:
        /*00f0*/ 	.word	0x00000080
        /*00f4*/ 	.word	0x00000001
        /*00f8*/ 	.word	0x00000001


	//----- nvinfo : EIATTR_CBANK_PARAM_SIZE
	.align		4
.L_41:
        /*00fc*/ 	.byte	0x03, 0x19
        /*00fe*/ 	.short	0x0064


	//----- nvinfo : EIATTR_PARAM_CBANK
	.align		4
        /*0100*/ 	.byte	0x04, 0x0a
        /*0102*/ 	.short	(.L_43 - .L_42)
	.align		4
.L_42:
        /*0104*/ 	.word	index@(.nv.constant0.triton_poi_fused__native_batch_norm_legit_no_training_add_relu_threshold_backward_57)
        /*0108*/ 	.short	0x0210
        /*010a*/ 	.short	0x0064


	//----- nvinfo : EIATTR_SW_WAR
	.align		4
.L_43:
        /*010c*/ 	.byte	0x04, 0x36
        /*010e*/ 	.short	(.L_45 - .L_44)
.L_44:
        /*0110*/ 	.word	0x00000008
.L_45:


//--------------------- .nv.callgraph             --------------------------
	.section	.nv.callgraph,"",@"SHT_CUDA_CALLGRAPH"
	.align	4
	.sectionentsize	8
	.align		4
        /*0000*/ 	.word	0x00000000
	.align		4
        /*0004*/ 	.word	0xffffffff
	.align		4
        /*0008*/ 	.word	0x00000000
	.align		4
        /*000c*/ 	.word	0xfffffffe
	.align		4
        /*0010*/ 	.word	0x00000000
	.align		4
        /*0014*/ 	.word	0xfffffffd
	.align		4
        /*0018*/ 	.word	0x00000000
	.align		4
        /*001c*/ 	.word	0xfffffffc


//--------------------- .nv.constant4             --------------------------
	.section	.nv.constant4,"a",@progbits
	.align	8
	.align		8
.nv.constant4:
        /*0000*/ 	.dword	_$_str
	.align		8
        /*0008*/ 	.dword	_$_str_$_2


//--------------------- .text.triton_poi_fused__native_batch_norm_legit_no_training_add_relu_threshold_backward_57 --------------------------
	.section	.text.triton_poi_fused__native_batch_norm_legit_no_training_add_relu_threshold_backward_57,"ax",@progbits
	.align	128
        .global         triton_poi_fused__native_batch_norm_legit_no_training_add_relu_threshold_backward_57
        .type           triton_poi_fused__native_batch_norm_legit_no_training_add_relu_threshold_backward_57,@function
        .size           triton_poi_fused__native_batch_norm_legit_no_training_add_relu_threshold_backward_57,(.L_x_1 - triton_poi_fused__native_batch_norm_legit_no_training_add_relu_threshold_backward_57)
        .other          triton_poi_fused__native_batch_norm_legit_no_training_add_relu_threshold_backward_57,@"STO_CUDA_ENTRY STV_DEFAULT"
triton_poi_fused__native_batch_norm_legit_no_training_add_relu_threshold_backward_57:
.text.triton_poi_fused__native_batch_norm_legit_no_training_add_relu_threshold_backward_57:
[----:B------:R-:W0:Y:S01]  /*0000*/  LDC R1, c[0x0][0x28] ;  /* 0x00000a00ff017b82 */ /* 0x000e220000000800 */
[----:B------:R-:W1:Y:S07]  /*0010*/  S2R R2, SR_TID.X ;  /* 0x0000000000027919 */ /* 0x000e6e0000002100 */
[----:B------:R-:W2:Y:S01]  /*0020*/  LDC.64 R26, c[0x0][0x220] ;  /* 0x00008800ff1a7b82 */ /* 0x000ea20000000a00 */
[----:B------:R-:W-:Y:S02]  /*0030*/  CS2R R4, SRZ ;  /* 0x0000000000047805 */ /* 0x000fe4000001ff00 */
[----:B------:R-:W-:Y:S01]  /*0040*/  CS2R R6, SRZ ;  /* 0x0000000000067805 */ /* 0x000fe2000001ff00 */
[----:B------:R-:W3:Y:S01]  /*0050*/  S2R R3, SR_CTAID.X ;  /* 0x0000000000037919 */ /* 0x000ee20000002500 */
[----:B------:R-:W-:Y:S01]  /*0060*/  ULDC.64 UR4, c[0x0][0x208] ;  /* 0x0000820000047ab9 */ /* 0x000fe20000000a00 */
[----:B------:R-:W-:-:S02]  /*0070*/  ULDC.64 UR6, c[0x0][0x268] ;  /* 0x00009a0000067ab9 */ /* 0x000fc40000000a00 */
[----:B------:R-:W4:Y:S08]  /*0080*/  LDC.64 R28, c[0x0][0x248] ;  /* 0x00009200ff1c7b82 */ /* 0x000f300000000a00 */
[----:B------:R-:W5:Y:S08]  /*0090*/  LDC.64 R22, c[0x0][0x210] ;  /* 0x00008400ff167b82 */ /* 0x000f700000000a00 */
[----:B------:R-:W5:Y:S01]  /*00a0*/  LDC.64 R8, c[0x0][0x218] ;  /* 0x00008600ff087b82 */ /* 0x000f620000000a00 */
[----:B-1----:R-:W-:-:S07]  /*00b0*/  LOP3.LUT R2, R2, 0x7f, RZ, 0xc0, !PT ;  /* 0x0000007f02027812 */ /* 0x002fce00078ec0ff */
[----:B------:R-:W1:Y:S01]  /*00c0*/  LDC.64 R10, c[0x0][0x238] ;  /* 0x00008e00ff0a7b82 */ /* 0x000e620000000a00 */
[----:B---3--:R-:W-:-:S04]  /*00d0*/  LEA R2, R3, R2, 0x7 ;  /* 0x0000000203027211 */ /* 0x008fc800078e38ff */
[C---:B------:R-:W-:Y:S01]  /*00e0*/  ISETP.GE.AND P0, PT, R2.reuse, 0xb00, PT ;  /* 0x00000b000200780c */ /* 0x040fe20003f06270 */
[----:B------:R-:W-:Y:S02]  /*00f0*/  IMAD.HI R0, R2, 0x2e8ba2e9, RZ ;  /* 0x2e8ba2e902007827 */ /* 0x000fe400078e02ff */
[----:B------:R-:W3:Y:S03]  /*0100*/  LDC.64 R12, c[0x0][0x240] ;  /* 0x00009000ff0c7b82 */ /* 0x000ee60000000a00 */
[----:B------:R-:W-:-:S04]  /*0110*/  SHF.R.U32.HI R3, RZ, 0x1f, R0 ;  /* 0x0000001fff037819 */ /* 0x000fc80000011600 */
[----:B------:R-:W-:Y:S01]  /*0120*/  LEA.HI.SX32 R3, R0, R3, 0x1b ;  /* 0x0000000300037211 */ /* 0x000fe200078fdaff */
[----:B------:R-:W3:Y:S04]  /*0130*/  LDC.64 R14, c[0x0][0x228] ;  /* 0x00008a00ff0e7b82 */ /* 0x000ee80000000a00 */
[----:B------:R-:W-:-:S04]  /*0140*/  IMAD R25, R3, -0xb0, R2 ;  /* 0xffffff5003197824 */ /* 0x000fc800078e0202 */
[C---:B--2---:R-:W-:Y:S01]  /*0150*/  IMAD.WIDE R26, R25.reuse, 0x4, R26 ;  /* 0x00000004191a7825 */ /* 0x044fe200078e021a */
[----:B------:R-:W2:Y:S03]  /*0160*/  LDC.64 R16, c[0x0][0x230] ;  /* 0x00008c00ff107b82 */ /* 0x000ea60000000a00 */
[----:B----4-:R-:W-:Y:S01]  /*0170*/  IMAD.WIDE R28, R25, 0x4, R28 ;  /* 0x00000004191c7825 */ /* 0x010fe200078e021c */
[----:B------:R4:W2:Y:S04]  /*0180*/  @!P0 LDG.E.EL R5, desc[UR4][R26.64] ;  /* 0x000000041a058981 */ /* 0x0008a8000c2e1900 */
[----:B------:R-:W2:Y:S01]  /*0190*/  @!P0 LDG.E.EL R6, desc[UR4][R28.64] ;  /* 0x000000041c068981 */ /* 0x000ea2000c2e1900 */
[----:B------:R-:W2:Y:S01]  /*01a0*/  LDC.64 R18, c[0x0][0x250] ;  /* 0x00009400ff127b82 */ /* 0x000ea20000000a00 */
[----:B------:R-:W-:Y:S01]  /*01b0*/  HFMA2.MMA R3, -RZ, RZ, 0, 0 ;  /* 0x00000000ff037435 */ /* 0x000fe200000001ff */
[----:B------:R-:W-:Y:S01]  /*01c0*/  MOV R0, RZ ;  /* 0x000000ff00007202 */ /* 0x000fe20000000f00 */
[----:B-----5:R-:W-:-:S04]  /*01d0*/  IMAD.WIDE R22, R2, 0x4, R22 ;  /* 0x0000000402167825 */ /* 0x020fc800078e0216 */
[C---:B0-----:R-:W-:Y:S01]  /*01e0*/  IMAD.WIDE R8, R25.reuse, 0x4, R8 ;  /* 0x0000000419087825 */ /* 0x041fe200078e0208 */
[----:B------:R-:W0:Y:S03]  /*01f0*/  LDC.64 R20, c[0x0][0x258] ;  /* 0x00009600ff147b82 */ /* 0x000e260000000a00 */
[----:B-1----:R-:W-:Y:S01]  /*0200*/  IMAD.WIDE R10, R2, 0x4, R10 ;  /* 0x00000004020a7825 */ /* 0x002fe200078e020a */
[----:B----4-:R-:W-:Y:S01]  /*0210*/  HFMA2.MMA R27, -RZ, RZ, 0, 0 ;  /* 0x00000000ff1b7435 */ /* 0x010fe200000001ff */
[----:B------:R1:W4:Y:S02]  /*0220*/  @!P0 LDG.E R3, desc[UR4][R22.64] ;  /* 0x0000000416038981 */ /* 0x000324000c1e1900 */
[C---:B---3--:R-:W-:Y:S02]  /*0230*/  IMAD.WIDE R12, R25.reuse, 0x4, R12 ;  /* 0x00000004190c7825 */ /* 0x048fe400078e020c */
[----:B------:R3:W4:Y:S02]  /*0240*/  @!P0 LDG.E.EL R0, desc[UR4][R8.64] ;  /* 0x0000000408008981 */ /* 0x000724000c2e1900 */
[----:B------:R-:W-:-:S02]  /*0250*/  IMAD.WIDE R14, R25, 0x4, R14 ;  /* 0x00000004190e7825 */ /* 0x000fc400078e020e */
[----:B------:R5:W4:Y:S02]  /*0260*/  @!P0 LDG.E R4, desc[UR4][R10.64] ;  /* 0x000000040a048981 */ /* 0x000b24000c1e1900 */
[C---:B--2---:R-:W-:Y:S02]  /*0270*/  IMAD.WIDE R16, R25.reuse, 0x4, R16 ;  /* 0x0000000419107825 */ /* 0x044fe400078e0210 */
[----:B------:R-:W2:Y:S01]  /*0280*/  @!P0 LDG.E.EL R7, desc[UR4][R12.64] ;  /* 0x000000040c078981 */ /* 0x000ea2000c2e1900 */
[----:B-1----:R-:W-:Y:S01]  /*0290*/  MOV R22, RZ ;  /* 0x000000ff00167202 */ /* 0x002fe20000000f00 */
[C---:B------:R-:W-:Y:S01]  /*02a0*/  IMAD.WIDE R18, R25.reuse, 0x4, R18 ;  /* 0x0000000419127825 */ /* 0x040fe200078e0212 */
[----:B---3--:R-:W1:Y:S01]  /*02b0*/  LDC.64 R8, c[0x0][0x260] ;  /* 0x00009800ff087b82 */ /* 0x008e620000000a00 */
[----:B------:R-:W3:Y:S02]  /*02c0*/  @!P0 LDG.E.EL R27, desc[UR4][R14.64] ;  /* 0x000000040e1b8981 */ /* 0x000ee4000c2e1900 */
[----:B0-----:R-:W-:Y:S01]  /*02d0*/  IMAD.WIDE R20, R25, 0x4, R20 ;  /* 0x0000000419147825 */ /* 0x001fe200078e0214 */
[----:B------:R-:W-:-:S04]  /*02e0*/  CS2R R24, SRZ ;  /* 0x0000000000187805 */ /* 0x000fc8000001ff00 */
[----:B------:R-:W3:Y:S04]  /*02f0*/  @!P0 LDG.E.EL R22, desc[UR4][R20.64] ;  /* 0x0000000414168981 */ /* 0x000ee8000c2e1900 */
[----:B------:R-:W3:Y:S04]  /*0300*/  @!P0 LDG.E.EL R24, desc[UR4][R16.64] ;  /* 0x0000000410188981 */ /* 0x000ee8000c2e1900 */
[----:B------:R-:W3:Y:S01]  /*0310*/  @!P0 LDG.E.EL R25, desc[UR4][R18.64] ;  /* 0x0000000412198981 */ /* 0x000ee2000c2e1900 */
[----:B-1----:R-:W-:-:S04]  /*0320*/  IMAD.WIDE R8, R2, 0x4, R8 ;  /* 0x0000000402087825 */ /* 0x002fc800078e0208 */
[----:B------:R-:W-:Y:S01]  /*0330*/  FADD R5, R5, 0.0010000000474974513054 ;  /* 0x3a83126f05057421 */ /* 0x000fe20000000000 */
[----:B------:R-:W-:-:S03]  /*0340*/  FADD R6, R6, 0.0010000000474974513054 ;  /* 0x3a83126f06067421 */ /* 0x000fc60000000000 */
[----:B-----5:R-:W0:Y:S08]  /*0350*/  MUFU.SQRT R10, R5 ;  /* 0x00000005000a7308 */ /* 0x020e300000002000 */
[----:B------:R-:W1:Y:S01]  /*0360*/  MUFU.SQRT R11, R6 ;  /* 0x00000006000b7308 */ /* 0x000e620000002000 */
[C---:B0-----:R-:W-:Y:S02]  /*0370*/  FSETP.GT.AND P1, PT, R10.reuse, 8.50705917302346158658e+37, PT ;  /* 0x7e8000000a00780b */ /* 0x041fe40003f24000 */
[----:B------:R-:W-:-:S02]  /*0380*/  FSETP.GEU.AND P3, PT, R10, 1.175494350822287508e-38, PT ;  /* 0x008000000a00780b */ /* 0x000fc40003f6e000 */
[C---:B-1----:R-:W-:Y:S02]  /*0390*/  FSETP.GT.AND P2, PT, R11.reuse, 8.50705917302346158658e+37, PT ;  /* 0x7e8000000b00780b */ /* 0x042fe40003f44000 */
[----:B------:R-:W-:-:S07]  /*03a0*/  FSETP.GEU.AND P4, PT, R11, 1.175494350822287508e-38, PT ;  /* 0x008000000b00780b */ /* 0x000fce0003f8e000 */
[----:B------:R-:W-:Y:S01]  /*03b0*/  @P1 FMUL R10, R10, 0.25 ;  /* 0x3e8000000a0a1820 */ /* 0x000fe20000400000 */
[----:B------:R-:W-:-:S03]  /*03c0*/  HFMA2.MMA R6, -RZ, RZ, 1.625, 0 ;  /* 0x3e800000ff067435 */ /* 0x000fc600000001ff */
[----:B------:R-:W-:Y:S01]  /*03d0*/  @!P3 FMUL R10, R10, 16777216 ;  /* 0x4b8000000a0ab820 */ /* 0x000fe20000400000 */
[----:B------:R-:W-:-:S04]  /*03e0*/  @P2 FMUL R11, R11, 0.25 ;  /* 0x3e8000000b0b2820 */ /* 0x000fc80000400000 */
[----:B------:R-:W-:Y:S01]  /*03f0*/  @!P4 FMUL R11, R11, 16777216 ;  /* 0x4b8000000b0bc820 */ /* 0x000fe20000400000 */
[----:B------:R-:W0:Y:S01]  /*0400*/  MUFU.RCP R10, R10 ;  /* 0x0000000a000a7308 */ /* 0x000e220000001000 */
[----:B------:R-:W-:-:S07]  /*0410*/  FSEL R5, R6, 1, P1 ;  /* 0x3f80000006057808 */ /* 0x000fce0000800000 */
[----:B------:R-:W1:Y:S01]  /*0420*/  MUFU.RCP R11, R11 ;  /* 0x0000000b000b7308 */ /* 0x000e620000001000 */
[----:B------:R-:W-:Y:S01]  /*0430*/  FSEL R6, R6, 1, P2 ;  /* 0x3f80000006067808 */ /* 0x000fe20001000000 */
[----:B------:R-:W-:-:S04]  /*0440*/  @!P3 FMUL R5, R5, 16777216 ;  /* 0x4b8000000505b820 */ /* 0x000fc80000400000 */
[----:B------:R-:W-:Y:S01]  /*0450*/  @!P4 FMUL R6, R6, 16777216 ;  /* 0x4b8000000606c820 */ /* 0x000fe20000400000 */
[----:B0-----:R-:W-:Y:S01]  /*0460*/  FMUL R5, R10, R5 ;  /* 0x000000050a057220 */ /* 0x001fe20000400000 */
[----:B----4-:R-:W-:Y:S01]  /*0470*/  FADD R0, -R0, R3 ;  /* 0x0000000300007221 */ /* 0x010fe20000000100 */
[----:B--2---:R-:W-:Y:S01]  /*0480*/  FADD R7, -R7, R4 ;  /* 0x0000000407077221 */ /* 0x004fe20000000100 */
[----:B-1----:R-:W-:Y:S02]  /*0490*/  FMUL R6, R11, R6 ;  /* 0x000000060b067220 */ /* 0x002fe40000400000 */
[----:B------:R-:W-:Y:S02]  /*04a0*/  FMUL R5, R5, R0 ;  /* 0x0000000005057220 */ /* 0x000fe40000400000 */
[----:B------:R-:W-:Y:S02]  /*04b0*/  FMUL R7, R6, R7 ;  /* 0x0000000706077220 */ /* 0x000fe40000400000 */
[----:B---3--:R-:W-:-:S02]  /*04c0*/  FFMA R5, R5, R27, R24 ;  /* 0x0000001b05057223 */ /* 0x008fc40000000018 */
[----:B------:R-:W-:-:S04]  /*04d0*/  FFMA R22, R7, R25, R22 ;  /* 0x0000001907167223 */ /* 0x000fc80000000016 */
[C---:B------:R-:W-:Y:S01]  /*04e0*/  FADD R3, R5.reuse, R22 ;  /* 0x0000001605037221 */ /* 0x040fe20000000000 */
[----:B------:R-:W-:-:S04]  /*04f0*/  FSETP.GEU.AND P1, PT, R5, -R22, PT ;  /* 0x800000160500720b */ /* 0x000fc80003f2e000 */
[----:B------:R-:W-:Y:S02]  /*0500*/  FSEL R0, R3, RZ, P1 ;  /* 0x000000ff03007208 */ /* 0x000fe40000800000 */
[----:B------:R-:W-:Y:S01]  /*0510*/  IADD3 R4, P1, R2, UR6, RZ ;  /* 0x0000000602047c10 */ /* 0x000fe2000ff3e0ff */
[----:B------:R0:W-:Y:S01]  /*0520*/  @!P0 STG.E desc[UR4][R8.64], R3 ;  /* 0x0000000308008986 */ /* 0x0001e2000c101904 */
[----:B------:R-:W-:Y:S02]  /*0530*/  FSETP.GTU.AND P2, PT, R0, RZ, PT ;  /* 0x000000ff0000720b */ /* 0x000fe40003f4c000 */
[----:B------:R-:W-:Y:S02]  /*0540*/  LEA.HI.X.SX32 R5, R2, UR7, 0x1, P1 ;  /* 0x0000000702057c11 */ /* 0x000fe400088f0eff */
[----:B------:R-:W-:Y:S01]  /*0550*/  SEL R7, RZ, 0x1, P2 ;  /* 0x00000001ff077807 */ /* 0x000fe20001000000 */
[----:B0-----:R-:W-:Y:S08]  /*0560*/  @P0 EXIT ;  /* 0x000000000000094d */ /* 0x001ff00003800000 */
[----:B------:R-:W-:Y:S01]  /*0570*/  STG.E.U8 desc[UR4][R4.64], R7 ;  /* 0x0000000704007986 */ /* 0x000fe2000c101104 */
[----:B------:R-:W-:Y:S05]  /*0580*/  EXIT ;  /* 0x000000000000794d */ /* 0x000fea0003800000 */
.L_x_0:
[----:B------:R-:W-:-:S00]  /*0590*/  BRA `(.L_x_0) ;  /* 0xfffffffc00fc7947 */ /* 0x000fc0000383ffff */
[----:B------:R-:W-:-:S00]  /*05a0*/  NOP ;  /* 0x0000000000007918 */ /* 0x000fc00000000000 */
        /* <DEDUP_REMOVED lines=13> */
.L_x_1:


//--------------------- .nv.global.init           --------------------------
	.section	.nv.global.init,"aw",@progbits
.nv.global.init:
	.type		_$_str,@object
	.size		_$_str,(_$_str_$_2 - _$_str)
_$_str:
        /*0000*/ 	.byte	0x5f, 0x5f, 0x43, 0x55, 0x44, 0x41, 0x5f, 0x46, 0x54, 0x5a, 0x00
	.type		_$_str_$_2,@object
	.size		_$_str_$_2,(.L_1 - _$_str_$_2)
_$_str_$_2:
        /*000b*/ 	.byte	0x5f, 0x5f, 0x43, 0x55, 0x44, 0x41, 0x5f, 0x50, 0x52, 0x45, 0x43, 0x5f, 0x53, 0x51, 0x52, 0x54
        /*001b*/ 	.byte	0x00
.L_1:


//--------------------- .nv.constant0.triton_poi_fused__native_batch_norm_legit_no_training_add_relu_threshold_backward_57 --------------------------
	.section	.nv.constant0.triton_poi_fused__native_batch_norm_legit_no_training_add_relu_threshold_backward_57,"a",@progbits
	.sectionflags	@""
	.align	4
.nv.constant0.triton_poi_fused__native_batch_norm_legit_no_training_add_relu_threshold_backward_57:
	.zero		628
